//
// Generated by NVIDIA NVVM Compiler
//
// Compiler Build ID: CL-36424714
// Cuda compilation tools, release 13.0, V13.0.88
// Based on NVVM 20.0.0
//

.version 9.0
.target sm_100
.address_size 64

	// .globl	_Z15matrixTransposePiS_i

.visible .entry _Z15matrixTransposePiS_i(
	.param .u64 .ptr .align 1 _Z15matrixTransposePiS_i_param_0,
	.param .u64 .ptr .align 1 _Z15matrixTransposePiS_i_param_1,
	.param .u32 _Z15matrixTransposePiS_i_param_2
)
{
	.reg .pred 	%p<2>;
	.reg .b32 	%r<14>;
	.reg .b64 	%rd<9>;

	ld.param.u64 	%rd1, [_Z15matrixTransposePiS_i_param_0];
	ld.param.u64 	%rd2, [_Z15matrixTransposePiS_i_param_1];
	ld.param.u32 	%r3, [_Z15matrixTransposePiS_i_param_2];
	mov.u32 	%r4, %tid.x;
	mov.u32 	%r5, %ctaid.x;
	mov.u32 	%r6, %ntid.x;
	mad.lo.s32 	%r1, %r5, %r6, %r4;
	mov.u32 	%r7, %tid.y;
	mov.u32 	%r8, %ctaid.y;
	mov.u32 	%r9, %ntid.y;
	mad.lo.s32 	%r2, %r8, %r9, %r7;
	max.s32 	%r10, %r2, %r1;
	setp.ge.s32 	%p1, %r10, %r3;
	@%p1 bra 	$L__BB0_2;
	cvta.to.global.u64 	%rd3, %rd1;
	cvta.to.global.u64 	%rd4, %rd2;
	mad.lo.s32 	%r11, %r3, %r2, %r1;
	mul.wide.s32 	%rd5, %r11, 4;
	add.s64 	%rd6, %rd3, %rd5;
	ld.global.u32 	%r12, [%rd6];
	mad.lo.s32 	%r13, %r3, %r1, %r2;
	mul.wide.s32 	%rd7, %r13, 4;
	add.s64 	%rd8, %rd4, %rd7;
	st.global.u32 	[%rd8], %r12;
$L__BB0_2:
	ret;

}


// ===== COMPILED SASS (sm_100) =====

	.target	sm_100

	.elftype	@"ET_EXEC"


//--------------------- .note.nv.tkinfo           --------------------------
	.section	.note.nv.tkinfo,"",@"SHT_NOTE"
	.sectionflags	@"SHF_NOTE_NV_TKINFO"
	.tkinfo
        /*0018*/ 	.word	0x00000002
        /*0030*/ 	.string	""
        /*0030*/ 	.string	"ptxas"
        /*0030*/ 	.string	"Cuda compilation tools, release 13.0, V13.0.88"
        /*0030*/ 	.string	"Build cuda_13.0.r13.0/compiler.36424714_0"
        /*0030*/ 	.string	"-arch sm_100 -m 64 "



//--------------------- .note.nv.cuinfo           --------------------------
	.section	.note.nv.cuinfo,"",@"SHT_NOTE"
	.sectionflags	@"SHF_NOTE_NV_CUINFO"
        /*0018*/ 	.short	0x0002
        /*001a*/ 	.short	0x0064
        /*001c*/ 	.short	0x0082
	.zero		2


//--------------------- .nv.info                  --------------------------
	.section	.nv.info,"",@"SHT_CUDA_INFO"
	.align	4


	//----- nvinfo : EIATTR_REGCOUNT
	.align		4
        /*0000*/ 	.byte	0x04, 0x2f
        /*0002*/ 	.short	(.L_1 - .L_0)
	.align		4
.L_0:
        /*0004*/ 	.word	index@(_Z15matrixTransposePiS_i)
        /*0008*/ 	.word	0x0000000a


	//----- nvinfo : EIATTR_FRAME_SIZE
	.align		4
.L_1:
        /*000c*/ 	.byte	0x04, 0x11
        /*000e*/ 	.short	(.L_3 - .L_2)
	.align		4
.L_2:
        /*0010*/ 	.word	index@(_Z15matrixTransposePiS_i)
        /*0014*/ 	.word	0x00000000


	//----- nvinfo : EIATTR_MIN_STACK_SIZE
	.align		4
.L_3:
        /*0018*/ 	.byte	0x04, 0x12
        /*001a*/ 	.short	(.L_5 - .L_4)
	.align		4
.L_4:
        /*001c*/ 	.word	index@(_Z15matrixTransposePiS_i)
        /*0020*/ 	.word	0x00000000
.L_5:


//--------------------- .nv.compat                --------------------------
	.section	.nv.compat,"",@"SHT_CUDA_COMPAT_INFO"
	.align	4
        /*0000*/ 	.byte	0x02, 0x09, 0x00, 0x00, 0x02, 0x02, 0x01, 0x00, 0x02, 0x05, 0x05, 0x00, 0x03, 0x07, 0x01, 0x01
        /*0010*/ 	.byte	0x02, 0x03, 0x00, 0x00, 0x02, 0x06, 0x01, 0x00, 0x04, 0x0b, 0x08, 0x00, 0x09, 0x00, 0x00, 0x00
        /*0020*/ 	.byte	0x00, 0x00, 0x00, 0x00


//--------------------- .nv.info._Z15matrixTransposePiS_i --------------------------
	.section	.nv.info._Z15matrixTransposePiS_i,"",@"SHT_CUDA_INFO"
	.sectionflags	@""
	.align	4


	//----- nvinfo : EIATTR_CUDA_API_VERSION
	.align		4
        /*0000*/ 	.byte	0x04, 0x37
        /*0002*/ 	.short	(.L_7 - .L_6)
.L_6:
        /*0004*/ 	.word	0x00000082


	//----- nvinfo : EIATTR_KPARAM_INFO
	.align		4
.L_7:
        /*0008*/ 	.byte	0x04, 0x17
        /*000a*/ 	.short	(.L_9 - .L_8)
.L_8:
        /*000c*/ 	.word	0x00000000
        /*0010*/ 	.short	0x0002
        /*0012*/ 	.short	0x0010
        /*0014*/ 	.byte	0x00, 0xf0, 0x11, 0x00


	//----- nvinfo : EIATTR_KPARAM_INFO
	.align		4
.L_9:
        /*0018*/ 	.byte	0x04, 0x17
        /*001a*/ 	.short	(.L_11 - .L_10)
.L_10:
        /*001c*/ 	.word	0x00000000
        /*0020*/ 	.short	0x0001
        /*0022*/ 	.short	0x0008
        /*0024*/ 	.byte	0x00, 0xf5, 0x21, 0x00


	//----- nvinfo : EIATTR_KPARAM_INFO
	.align		4
.L_11:
        /*0028*/ 	.byte	0x04, 0x17
        /*002a*/ 	.short	(.L_13 - .L_12)
.L_12:
        /*002c*/ 	.word	0x00000000
        /*0030*/ 	.short	0x0000
        /*0032*/ 	.short	0x0000
        /*0034*/ 	.byte	0x00, 0xf5, 0x21, 0x00


	//----- nvinfo : EIATTR_SPARSE_MMA_MASK
	.align		4
.L_13:
        /*0038*/ 	.byte	0x03, 0x50
        /*003a*/ 	.short	0x0000


	//----- nvinfo : EIATTR_MAXREG_COUNT
	.align		4
        /*003c*/ 	.byte	0x03, 0x1b
        /*003e*/ 	.short	0x00ff


	//----- nvinfo : EIATTR_MERCURY_ISA_VERSION
	.align		4
        /*0040*/ 	.byte	0x03, 0x5f
        /*0042*/ 	.short	0x0101


	//----- nvinfo : EIATTR_VRC_CTA_INIT_COUNT
	.align		4
        /*0044*/ 	.byte	0x02, 0x4a
	.zero		1
	.zero		1


	//----- nvinfo : EIATTR_EXIT_INSTR_OFFSETS
	.align		4
        /*0048*/ 	.byte	0x04, 0x1c
        /*004a*/ 	.short	(.L_15 - .L_14)


	//   ....[0]....
.L_14:
        /*004c*/ 	.word	0x000000c0


	//   ....[1]....
        /*0050*/ 	.word	0x00000160


	//----- nvinfo : EIATTR_CBANK_PARAM_SIZE
	.align		4
.L_15:
        /*0054*/ 	.byte	0x03, 0x19
        /*0056*/ 	.short	0x0014


	//----- nvinfo : EIATTR_PARAM_CBANK
	.align		4
        /*0058*/ 	.byte	0x04, 0x0a
        /*005a*/ 	.short	(.L_17 - .L_16)
	.align		4
.L_16:
        /*005c*/ 	.word	index@(.nv.constant0._Z15matrixTransposePiS_i)
        /*0060*/ 	.short	0x0380
        /*0062*/ 	.short	0x0014


	//----- nvinfo : EIATTR_SW_WAR
	.align		4
.L_17:
        /*0064*/ 	.byte	0x04, 0x36
        /*0066*/ 	.short	(.L_19 - .L_18)
.L_18:
        /*0068*/ 	.word	0x00000008
.L_19:


//--------------------- .nv.callgraph             --------------------------
	.section	.nv.callgraph,"",@"SHT_CUDA_CALLGRAPH"
	.align	4
	.sectionentsize	8
	.align		4
        /*0000*/ 	.word	0x00000000
	.align		4
        /*0004*/ 	.word	0xffffffff
	.align		4
        /*0008*/ 	.word	0x00000000
	.align		4
        /*000c*/ 	.word	0xfffffffe
	.align		4
        /*0010*/ 	.word	0x00000000
	.align		4
        /*0014*/ 	.word	0xfffffffd
	.align		4
        /*0018*/ 	.word	0x00000000
	.align		4
        /*001c*/ 	.word	0xfffffffc


//--------------------- .text._Z15matrixTransposePiS_i --------------------------
	.section	.text._Z15matrixTransposePiS_i,"ax",@progbits
	.align	128
        .global         _Z15matrixTransposePiS_i
        .type           _Z15matrixTransposePiS_i,@function
        .size           _Z15matrixTransposePiS_i,(.L_x_1 - _Z15matrixTransposePiS_i)
        .other          _Z15matrixTransposePiS_i,@"STO_CUDA_ENTRY STV_DEFAULT"
_Z15matrixTransposePiS_i:
.text._Z15matrixTransposePiS_i:
[----:B------:R-:W-:Y:S01]  /*0000*/  LDC R1, c[0x0][0x37c] ;  /* 0x0000df00ff017b82 */ /* 0x000fe20000000800 */
[----:B------:R-:W0:Y:S07]  /*0010*/  S2R R0, SR_TID.X ;  /* 0x0000000000007919 */ /* 0x000e2e0000002100 */
[----:B------:R-:W0:Y:S01]  /*0020*/  LDC R3, c[0x0][0x360] ;  /* 0x0000d800ff037b82 */ /* 0x000e220000000800 */
[----:B------:R-:W1:Y:S01]  /*0030*/  LDCU UR6, c[0x0][0x390] ;  /* 0x00007200ff0677ac */ /* 0x000e620008000800 */
[----:B------:R-:W2:Y:S06]  /*0040*/  S2R R7, SR_TID.Y ;  /* 0x0000000000077919 */ /* 0x000eac0000002200 */
[----:B------:R-:W0:Y:S08]  /*0050*/  S2UR UR4, SR_CTAID.X ;  /* 0x00000000000479c3 */ /* 0x000e300000002500 */
[----:B------:R-:W2:Y:S08]  /*0060*/  S2UR UR5, SR_CTAID.Y ;  /* 0x00000000000579c3 */ /* 0x000eb00000002600 */
[----:B------:R-:W2:Y:S01]  /*0070*/  LDC R2, c[0x0][0x364] ;  /* 0x0000d900ff027b82 */ /* 0x000ea20000000800 */
[----:B0-----:R-:W-:-:S02]  /*0080*/  IMAD R0, R3, UR4, R0 ;  /* 0x0000000403007c24 */ /* 0x001fc4000f8e0200 */
[----:B--2---:R-:W-:-:S05]  /*0090*/  IMAD R7, R2, UR5, R7 ;  /* 0x0000000502077c24 */ /* 0x004fca000f8e0207 */
[----:B------:R-:W-:-:S04]  /*00a0*/  VIMNMX R2, PT, PT, R0, R7, !PT ;  /* 0x0000000700027248 */ /* 0x000fc80007fe0100 */
[----:B-1----:R-:W-:-:S13]  /*00b0*/  ISETP.GE.AND P0, PT, R2, UR6, PT ;  /* 0x0000000602007c0c */ /* 0x002fda000bf06270 */
[----:B------:R-:W-:Y:S05]  /*00c0*/  @P0 EXIT ;  /* 0x000000000000094d */ /* 0x000fea0003800000 */
[----:B------:R-:W0:Y:S01]  /*00d0*/  LDC.64 R2, c[0x0][0x380] ;  /* 0x0000e000ff027b82 */ /* 0x000e220000000a00 */
[----:B------:R-:W1:Y:S01]  /*00e0*/  LDCU.64 UR4, c[0x0][0x358] ;  /* 0x00006b00ff0477ac */ /* 0x000e620008000a00 */
[----:B------:R-:W-:-:S04]  /*00f0*/  IMAD R5, R7, UR6, R0 ;  /* 0x0000000607057c24 */ /* 0x000fc8000f8e0200 */
[----:B0-----:R-:W-:Y:S02]  /*0100*/  IMAD.WIDE R2, R5, 0x4, R2 ;  /* 0x0000000405027825 */ /* 0x001fe400078e0202 */
[----:B------:R-:W0:Y:S04]  /*0110*/  LDC.64 R4, c[0x0][0x388] ;  /* 0x0000e200ff047b82 */ /* 0x000e280000000a00 */
[----:B-1----:R-:W2:Y:S01]  /*0120*/  LDG.E R3, desc[UR4][R2.64] ;  /* 0x0000000402037981 */ /* 0x002ea2000c1e1900 */
[----:B------:R-:W-:-:S04]  /*0130*/  IMAD R7, R0, UR6, R7 ;  /* 0x0000000600077c24 */ /* 0x000fc8000f8e0207 */
[----:B0-----:R-:W-:-:S05]  /*0140*/  IMAD.WIDE R4, R7, 0x4, R4 ;  /* 0x0000000407047825 */ /* 0x001fca00078e0204 */
[----:B--2---:R-:W-:Y:S01]  /*0150*/  STG.E desc[UR4][R4.64], R3 ;  /* 0x0000000304007986 */ /* 0x004fe2000c101904 */
[----:B------:R-:W-:Y:S05]  /*0160*/  EXIT ;  /* 0x000000000000794d */ /* 0x000fea0003800000 */
.L_x_0:
[----:B------:R-:W-:-:S00]  /*0170*/  BRA `(.L_x_0) ;  /* 0xfffffffc00fc7947 */ /* 0x000fc0000383ffff */
[----:B------:R-:W-:-:S00]  /*0180*/  NOP ;  /* 0x0000000000007918 */ /* 0x000fc00000000000 */
[----:B------:R-:W-:-:S00]  /*0190*/  NOP ;  /* 0x0000000000007918 */ /* 0x000fc00000000000 */
[----:B------:R-:W-:-:S00]  /*01a0*/  NOP ;  /* 0x0000000000007918 */ /* 0x000fc00000000000 */
[----:B------:R-:W-:-:S00]  /*01b0*/  NOP ;  /* 0x0000000000007918 */ /* 0x000fc00000000000 */
[----:B------:R-:W-:-:S00]  /*01c0*/  NOP ;  /* 0x0000000000007918 */ /* 0x000fc00000000000 */
[----:B------:R-:W-:-:S00]  /*01d0*/  NOP ;  /* 0x0000000000007918 */ /* 0x000fc00000000000 */
[----:B------:R-:W-:-:S00]  /*01e0*/  NOP ;  /* 0x0000000000007918 */ /* 0x000fc00000000000 */
[----:B------:R-:W-:-:S00]  /*01f0*/  NOP ;  /* 0x0000000000007918 */ /* 0x000fc00000000000 */
.L_x_1:


//--------------------- .nv.shared.reserved.0     --------------------------
	.section	.nv.shared.reserved.0,"aw",@nobits
	.weak		__nv_reservedSMEM_offset_0_alias
	.size		__nv_reservedSMEM_offset_0_alias, 0, 64
	.other		__nv_reservedSMEM_offset_0_alias,@"STO_CUDA_RESERVED_SHARED STV_DEFAULT"
__nv_reservedSMEM_offset_0_alias:
	.zero		0
	.zero		64


//--------------------- .nv.constant0._Z15matrixTransposePiS_i --------------------------
	.section	.nv.constant0._Z15matrixTransposePiS_i,"a",@progbits
	.sectionflags	@""
	.align	4
.nv.constant0._Z15matrixTransposePiS_i:
	.zero		916


//--------------------- SYMBOLS --------------------------

	.type		.nv.reservedSmem.offset0,@object
	.size		.nv.reservedSmem.offset0,0x4
